//
// Generated by NVIDIA NVVM Compiler
//
// Compiler Build ID: CL-36424714
// Cuda compilation tools, release 13.0, V13.0.88
// Based on NVVM 20.0.0
//

.version 9.0
.target sm_100
.address_size 64

	// .globl	_Z6jacobiiPKdS0_Pd
// _ZZ12jacobiSharediPKdS0_PdE3s_u has been demoted
// _ZZ21partialReduceResidualiPdS_S_E10s_blocksum has been demoted
// _ZZ29unrolledPartialReduceResidualiPdS_S_E5s_red has been demoted

.visible .entry _Z6jacobiiPKdS0_Pd(
	.param .u32 _Z6jacobiiPKdS0_Pd_param_0,
	.param .u64 .ptr .align 1 _Z6jacobiiPKdS0_Pd_param_1,
	.param .u64 .ptr .align 1 _Z6jacobiiPKdS0_Pd_param_2,
	.param .u64 .ptr .align 1 _Z6jacobiiPKdS0_Pd_param_3
)
{
	.reg .pred 	%p<2>;
	.reg .b32 	%r<16>;
	.reg .b64 	%rd<23>;
	.reg .b64 	%fd<11>;

	ld.param.u32 	%r4, [_Z6jacobiiPKdS0_Pd_param_0];
	ld.param.u64 	%rd1, [_Z6jacobiiPKdS0_Pd_param_1];
	ld.param.u64 	%rd2, [_Z6jacobiiPKdS0_Pd_param_2];
	ld.param.u64 	%rd3, [_Z6jacobiiPKdS0_Pd_param_3];
	mov.u32 	%r5, %ctaid.x;
	mov.u32 	%r6, %ntid.x;
	mov.u32 	%r7, %tid.x;
	mad.lo.s32 	%r1, %r5, %r6, %r7;
	mov.u32 	%r8, %ctaid.y;
	mov.u32 	%r9, %ntid.y;
	mov.u32 	%r10, %tid.y;
	mad.lo.s32 	%r11, %r8, %r9, %r10;
	max.s32 	%r12, %r1, %r11;
	setp.ge.s32 	%p1, %r12, %r4;
	@%p1 bra 	$L__BB0_2;
	cvta.to.global.u64 	%rd4, %rd1;
	cvta.to.global.u64 	%rd5, %rd2;
	cvta.to.global.u64 	%rd6, %rd3;
	add.s32 	%r13, %r4, 2;
	mad.lo.s32 	%r14, %r13, %r11, %r13;
	cvt.s64.s32 	%rd7, %r14;
	cvt.s64.s32 	%rd8, %r1;
	add.s64 	%rd9, %rd8, %rd7;
	shl.b64 	%rd10, %rd9, 3;
	add.s64 	%rd11, %rd4, %rd10;
	ld.global.f64 	%fd1, [%rd11+8];
	cvt.s64.s32 	%rd12, %r13;
	sub.s64 	%rd13, %rd9, %rd12;
	shl.b64 	%rd14, %rd13, 3;
	add.s64 	%rd15, %rd5, %rd14;
	ld.global.f64 	%fd2, [%rd15+8];
	add.f64 	%fd3, %fd1, %fd2;
	add.s64 	%rd16, %rd9, %rd12;
	shl.b64 	%rd17, %rd16, 3;
	add.s64 	%rd18, %rd5, %rd17;
	ld.global.f64 	%fd4, [%rd18+8];
	add.f64 	%fd5, %fd3, %fd4;
	add.s32 	%r15, %r14, %r1;
	mul.wide.s32 	%rd19, %r15, 8;
	add.s64 	%rd20, %rd5, %rd19;
	ld.global.f64 	%fd6, [%rd20];
	add.f64 	%fd7, %fd5, %fd6;
	add.s64 	%rd21, %rd10, %rd5;
	ld.global.f64 	%fd8, [%rd21+16];
	add.f64 	%fd9, %fd7, %fd8;
	mul.f64 	%fd10, %fd9, 0d3FD0000000000000;
	add.s64 	%rd22, %rd6, %rd10;
	st.global.f64 	[%rd22+8], %fd10;
$L__BB0_2:
	ret;

}
	// .globl	_Z12jacobiSharediPKdS0_Pd
.visible .entry _Z12jacobiSharediPKdS0_Pd(
	.param .u32 _Z12jacobiSharediPKdS0_Pd_param_0,
	.param .u64 .ptr .align 1 _Z12jacobiSharediPKdS0_Pd_param_1,
	.param .u64 .ptr .align 1 _Z12jacobiSharediPKdS0_Pd_param_2,
	.param .u64 .ptr .align 1 _Z12jacobiSharediPKdS0_Pd_param_3
)
{
	.reg .pred 	%p<7>;
	.reg .b32 	%r<41>;
	.reg .b32 	%f<9>;
	.reg .b64 	%rd<15>;
	.reg .b64 	%fd<12>;
	// demoted variable
	.shared .align 4 .b8 _ZZ12jacobiSharediPKdS0_PdE3s_u[1296];
	ld.param.u32 	%r21, [_Z12jacobiSharediPKdS0_Pd_param_0];
	ld.param.u64 	%rd2, [_Z12jacobiSharediPKdS0_Pd_param_1];
	ld.param.u64 	%rd3, [_Z12jacobiSharediPKdS0_Pd_param_2];
	ld.param.u64 	%rd4, [_Z12jacobiSharediPKdS0_Pd_param_3];
	mov.u32 	%r22, %ctaid.x;
	mov.u32 	%r23, %ntid.x;
	mov.u32 	%r1, %tid.x;
	mad.lo.s32 	%r2, %r22, %r23, %r1;
	mov.u32 	%r24, %ctaid.y;
	mov.u32 	%r25, %ntid.y;
	mul.lo.s32 	%r3, %r24, %r25;
	mov.u32 	%r4, %tid.y;
	add.s32 	%r5, %r3, %r4;
	setp.gt.u32 	%p1, %r4, 17;
	@%p1 bra 	$L__BB1_8;
	add.s32 	%r6, %r21, 2;
	shl.b32 	%r26, %r1, 2;
	mov.u32 	%r27, _ZZ12jacobiSharediPKdS0_PdE3s_u;
	add.s32 	%r7, %r27, %r26;
	cvta.to.global.u64 	%rd1, %rd3;
	mov.u32 	%r36, %r4;
$L__BB1_2:
	setp.gt.u32 	%p2, %r1, 17;
	@%p2 bra 	$L__BB1_7;
	add.s32 	%r9, %r36, %r3;
	mad.lo.s32 	%r39, %r36, 72, %r7;
	mad.lo.s32 	%r38, %r9, %r6, %r2;
	mov.u32 	%r37, %r2;
	mov.u32 	%r40, %r1;
$L__BB1_4:
	max.s32 	%r28, %r37, %r9;
	setp.ge.s32 	%p3, %r28, %r6;
	mov.f32 	%f8, 0f00000000;
	@%p3 bra 	$L__BB1_6;
	mul.wide.s32 	%rd5, %r38, 8;
	add.s64 	%rd6, %rd1, %rd5;
	ld.global.f64 	%fd1, [%rd6];
	cvt.rn.f32.f64 	%f8, %fd1;
$L__BB1_6:
	st.shared.f32 	[%r39], %f8;
	add.s32 	%r16, %r40, 16;
	add.s32 	%r39, %r39, 64;
	add.s32 	%r38, %r38, 16;
	add.s32 	%r37, %r37, 16;
	setp.lt.u32 	%p4, %r40, 2;
	mov.u32 	%r40, %r16;
	@%p4 bra 	$L__BB1_4;
$L__BB1_7:
	add.s32 	%r20, %r36, 16;
	setp.lt.u32 	%p5, %r36, 2;
	mov.u32 	%r36, %r20;
	@%p5 bra 	$L__BB1_2;
$L__BB1_8:
	bar.sync 	0;
	max.s32 	%r29, %r2, %r5;
	setp.ge.s32 	%p6, %r29, %r21;
	@%p6 bra 	$L__BB1_10;
	add.s32 	%r30, %r21, 2;
	mad.lo.s32 	%r31, %r30, %r5, %r30;
	cvt.s64.s32 	%rd7, %r31;
	cvt.s64.s32 	%rd8, %r2;
	add.s64 	%rd9, %rd8, %rd7;
	cvta.to.global.u64 	%rd10, %rd2;
	shl.b64 	%rd11, %rd9, 3;
	add.s64 	%rd12, %rd10, %rd11;
	ld.global.f64 	%fd2, [%rd12+8];
	mov.u32 	%r32, _ZZ12jacobiSharediPKdS0_PdE3s_u;
	mad.lo.s32 	%r33, %r4, 72, %r32;
	shl.b32 	%r34, %r1, 2;
	add.s32 	%r35, %r33, %r34;
	ld.shared.f32 	%f4, [%r35+4];
	cvt.f64.f32 	%fd3, %f4;
	add.f64 	%fd4, %fd2, %fd3;
	ld.shared.f32 	%f5, [%r35+148];
	cvt.f64.f32 	%fd5, %f5;
	add.f64 	%fd6, %fd4, %fd5;
	ld.shared.f32 	%f6, [%r35+72];
	cvt.f64.f32 	%fd7, %f6;
	add.f64 	%fd8, %fd6, %fd7;
	ld.shared.f32 	%f7, [%r35+80];
	cvt.f64.f32 	%fd9, %f7;
	add.f64 	%fd10, %fd8, %fd9;
	mul.f64 	%fd11, %fd10, 0d3FD0000000000000;
	cvta.to.global.u64 	%rd13, %rd4;
	add.s64 	%rd14, %rd13, %rd11;
	st.global.f64 	[%rd14+8], %fd11;
$L__BB1_10:
	ret;

}
	// .globl	_Z21partialReduceResidualiPdS_S_
.visible .entry _Z21partialReduceResidualiPdS_S_(
	.param .u32 _Z21partialReduceResidualiPdS_S__param_0,
	.param .u64 .ptr .align 1 _Z21partialReduceResidualiPdS_S__param_1,
	.param .u64 .ptr .align 1 _Z21partialReduceResidualiPdS_S__param_2,
	.param .u64 .ptr .align 1 _Z21partialReduceResidualiPdS_S__param_3
)
{
	.reg .pred 	%p<6>;
	.reg .b32 	%r<14>;
	.reg .b64 	%rd<13>;
	.reg .b64 	%fd<9>;
	// demoted variable
	.shared .align 8 .b8 _ZZ21partialReduceResidualiPdS_S_E10s_blocksum[2048];
	ld.param.u32 	%r8, [_Z21partialReduceResidualiPdS_S__param_0];
	ld.param.u64 	%rd1, [_Z21partialReduceResidualiPdS_S__param_1];
	ld.param.u64 	%rd2, [_Z21partialReduceResidualiPdS_S__param_2];
	ld.param.u64 	%rd3, [_Z21partialReduceResidualiPdS_S__param_3];
	mov.u32 	%r1, %ctaid.x;
	mov.u32 	%r13, %ntid.x;
	mov.u32 	%r3, %tid.x;
	mad.lo.s32 	%r4, %r1, %r13, %r3;
	shl.b32 	%r9, %r3, 3;
	mov.u32 	%r10, _ZZ21partialReduceResidualiPdS_S_E10s_blocksum;
	add.s32 	%r5, %r10, %r9;
	mov.b64 	%rd4, 0;
	st.shared.u64 	[%r5], %rd4;
	setp.ge.s32 	%p1, %r4, %r8;
	@%p1 bra 	$L__BB2_2;
	cvta.to.global.u64 	%rd5, %rd1;
	cvta.to.global.u64 	%rd6, %rd2;
	mul.wide.s32 	%rd7, %r4, 8;
	add.s64 	%rd8, %rd5, %rd7;
	ld.global.f64 	%fd1, [%rd8];
	add.s64 	%rd9, %rd6, %rd7;
	ld.global.f64 	%fd2, [%rd9];
	sub.f64 	%fd3, %fd1, %fd2;
	mul.f64 	%fd4, %fd3, %fd3;
	st.shared.f64 	[%r5], %fd4;
$L__BB2_2:
	setp.lt.u32 	%p2, %r13, 2;
	@%p2 bra 	$L__BB2_6;
$L__BB2_3:
	bar.sync 	0;
	shr.u32 	%r7, %r13, 1;
	setp.ge.u32 	%p3, %r3, %r7;
	@%p3 bra 	$L__BB2_5;
	shl.b32 	%r11, %r7, 3;
	add.s32 	%r12, %r5, %r11;
	ld.shared.f64 	%fd5, [%r12];
	ld.shared.f64 	%fd6, [%r5];
	add.f64 	%fd7, %fd5, %fd6;
	st.shared.f64 	[%r5], %fd7;
$L__BB2_5:
	setp.gt.u32 	%p4, %r13, 3;
	mov.u32 	%r13, %r7;
	@%p4 bra 	$L__BB2_3;
$L__BB2_6:
	setp.ne.s32 	%p5, %r3, 0;
	@%p5 bra 	$L__BB2_8;
	ld.shared.f64 	%fd8, [_ZZ21partialReduceResidualiPdS_S_E10s_blocksum];
	cvta.to.global.u64 	%rd10, %rd3;
	mul.wide.u32 	%rd11, %r1, 8;
	add.s64 	%rd12, %rd10, %rd11;
	st.global.f64 	[%rd12], %fd8;
$L__BB2_8:
	ret;

}
	// .globl	_Z29unrolledPartialReduceResidualiPdS_S_
.visible .entry _Z29unrolledPartialReduceResidualiPdS_S_(
	.param .u32 _Z29unrolledPartialReduceResidualiPdS_S__param_0,
	.param .u64 .ptr .align 1 _Z29unrolledPartialReduceResidualiPdS_S__param_1,
	.param .u64 .ptr .align 1 _Z29unrolledPartialReduceResidualiPdS_S__param_2,
	.param .u64 .ptr .align 1 _Z29unrolledPartialReduceResidualiPdS_S__param_3
)
{
	.reg .pred 	%p<10>;
	.reg .b32 	%r<9>;
	.reg .b64 	%rd<13>;
	.reg .b64 	%fd<29>;
	// demoted variable
	.shared .align 8 .b8 _ZZ29unrolledPartialReduceResidualiPdS_S_E5s_red[2048];
	ld.param.u32 	%r5, [_Z29unrolledPartialReduceResidualiPdS_S__param_0];
	ld.param.u64 	%rd1, [_Z29unrolledPartialReduceResidualiPdS_S__param_1];
	ld.param.u64 	%rd2, [_Z29unrolledPartialReduceResidualiPdS_S__param_2];
	ld.param.u64 	%rd3, [_Z29unrolledPartialReduceResidualiPdS_S__param_3];
	mov.u32 	%r1, %ctaid.x;
	mov.u32 	%r6, %ntid.x;
	mov.u32 	%r2, %tid.x;
	mad.lo.s32 	%r3, %r1, %r6, %r2;
	shl.b32 	%r7, %r2, 3;
	mov.u32 	%r8, _ZZ29unrolledPartialReduceResidualiPdS_S_E5s_red;
	add.s32 	%r4, %r8, %r7;
	mov.b64 	%rd4, 0;
	st.shared.u64 	[%r4], %rd4;
	setp.ge.s32 	%p1, %r3, %r5;
	@%p1 bra 	$L__BB3_2;
	cvta.to.global.u64 	%rd5, %rd1;
	cvta.to.global.u64 	%rd6, %rd2;
	mul.wide.s32 	%rd7, %r3, 8;
	add.s64 	%rd8, %rd5, %rd7;
	ld.global.f64 	%fd1, [%rd8];
	add.s64 	%rd9, %rd6, %rd7;
	ld.global.f64 	%fd2, [%rd9];
	sub.f64 	%fd3, %fd1, %fd2;
	mul.f64 	%fd4, %fd3, %fd3;
	st.shared.f64 	[%r4], %fd4;
$L__BB3_2:
	bar.sync 	0;
	setp.gt.u32 	%p2, %r2, 127;
	@%p2 bra 	$L__BB3_4;
	ld.shared.f64 	%fd5, [%r4+1024];
	ld.shared.f64 	%fd6, [%r4];
	add.f64 	%fd7, %fd5, %fd6;
	st.shared.f64 	[%r4], %fd7;
$L__BB3_4:
	bar.sync 	0;
	setp.gt.u32 	%p3, %r2, 63;
	@%p3 bra 	$L__BB3_6;
	ld.shared.f64 	%fd8, [%r4+512];
	ld.shared.f64 	%fd9, [%r4];
	add.f64 	%fd10, %fd8, %fd9;
	st.shared.f64 	[%r4], %fd10;
$L__BB3_6:
	bar.sync 	0;
	setp.gt.u32 	%p4, %r2, 31;
	@%p4 bra 	$L__BB3_8;
	ld.shared.f64 	%fd11, [%r4+256];
	ld.shared.f64 	%fd12, [%r4];
	add.f64 	%fd13, %fd11, %fd12;
	st.shared.f64 	[%r4], %fd13;
$L__BB3_8:
	bar.sync 	0;
	setp.gt.u32 	%p5, %r2, 15;
	@%p5 bra 	$L__BB3_10;
	ld.shared.f64 	%fd14, [%r4+128];
	ld.shared.f64 	%fd15, [%r4];
	add.f64 	%fd16, %fd14, %fd15;
	st.shared.f64 	[%r4], %fd16;
$L__BB3_10:
	bar.sync 	0;
	setp.gt.u32 	%p6, %r2, 7;
	@%p6 bra 	$L__BB3_12;
	ld.shared.f64 	%fd17, [%r4+64];
	ld.shared.f64 	%fd18, [%r4];
	add.f64 	%fd19, %fd17, %fd18;
	st.shared.f64 	[%r4], %fd19;
$L__BB3_12:
	bar.sync 	0;
	setp.gt.u32 	%p7, %r2, 3;
	@%p7 bra 	$L__BB3_14;
	ld.shared.f64 	%fd20, [%r4+32];
	ld.shared.f64 	%fd21, [%r4];
	add.f64 	%fd22, %fd20, %fd21;
	st.shared.f64 	[%r4], %fd22;
$L__BB3_14:
	bar.sync 	0;
	setp.gt.u32 	%p8, %r2, 1;
	@%p8 bra 	$L__BB3_16;
	ld.shared.f64 	%fd23, [%r4+16];
	ld.shared.f64 	%fd24, [%r4];
	add.f64 	%fd25, %fd23, %fd24;
	st.shared.f64 	[%r4], %fd25;
$L__BB3_16:
	bar.sync 	0;
	setp.ne.s32 	%p9, %r2, 0;
	@%p9 bra 	$L__BB3_18;
	ld.shared.f64 	%fd26, [_ZZ29unrolledPartialReduceResidualiPdS_S_E5s_red+8];
	ld.shared.f64 	%fd27, [_ZZ29unrolledPartialReduceResidualiPdS_S_E5s_red];
	add.f64 	%fd28, %fd26, %fd27;
	st.shared.f64 	[_ZZ29unrolledPartialReduceResidualiPdS_S_E5s_red], %fd28;
	cvta.to.global.u64 	%rd10, %rd3;
	mul.wide.u32 	%rd11, %r1, 8;
	add.s64 	%rd12, %rd10, %rd11;
	st.global.f64 	[%rd12], %fd28;
$L__BB3_18:
	ret;

}


// ===== COMPILED SASS (sm_100) =====

	.target	sm_100

	.elftype	@"ET_EXEC"


//--------------------- .note.nv.tkinfo           --------------------------
	.section	.note.nv.tkinfo,"",@"SHT_NOTE"
	.sectionflags	@"SHF_NOTE_NV_TKINFO"
	.tkinfo
        /*0018*/ 	.word	0x00000002
        /*0030*/ 	.string	""
        /*0030*/ 	.string	"ptxas"
        /*0030*/ 	.string	"Cuda compilation tools, release 13.0, V13.0.88"
        /*0030*/ 	.string	"Build cuda_13.0.r13.0/compiler.36424714_0"
        /*0030*/ 	.string	"-arch sm_100 -m 64 "



//--------------------- .note.nv.cuinfo           --------------------------
	.section	.note.nv.cuinfo,"",@"SHT_NOTE"
	.sectionflags	@"SHF_NOTE_NV_CUINFO"
        /*0018*/ 	.short	0x0002
        /*001a*/ 	.short	0x0064
        /*001c*/ 	.short	0x0082
	.zero		2


//--------------------- .nv.info                  --------------------------
	.section	.nv.info,"",@"SHT_CUDA_INFO"
	.align	4


	//----- nvinfo : EIATTR_REGCOUNT
	.align		4
        /*0000*/ 	.byte	0x04, 0x2f
        /*0002*/ 	.short	(.L_1 - .L_0)
	.align		4
.L_0:
        /*0004*/ 	.word	index@(_Z6jacobiiPKdS0_Pd)
        /*0008*/ 	.word	0x00000014


	//----- nvinfo : EIATTR_FRAME_SIZE
	.align		4
.L_1:
        /*000c*/ 	.byte	0x04, 0x11
        /*000e*/ 	.short	(.L_3 - .L_2)
	.align		4
.L_2:
        /*0010*/ 	.word	index@(_Z6jacobiiPKdS0_Pd)
        /*0014*/ 	.word	0x00000000


	//----- nvinfo : EIATTR_REGCOUNT
	.align		4
.L_3:
        /*0018*/ 	.byte	0x04, 0x2f
        /*001a*/ 	.short	(.L_5 - .L_4)
	.align		4
.L_4:
        /*001c*/ 	.word	index@(_Z12jacobiSharediPKdS0_Pd)
        /*0020*/ 	.word	0x00000012


	//----- nvinfo : EIATTR_FRAME_SIZE
	.align		4
.L_5:
        /*0024*/ 	.byte	0x04, 0x11
        /*0026*/ 	.short	(.L_7 - .L_6)
	.align		4
.L_6:
        /*0028*/ 	.word	index@(_Z12jacobiSharediPKdS0_Pd)
        /*002c*/ 	.word	0x00000000


	//----- nvinfo : EIATTR_REGCOUNT
	.align		4
.L_7:
        /*0030*/ 	.byte	0x04, 0x2f
        /*0032*/ 	.short	(.L_9 - .L_8)
	.align		4
.L_8:
        /*0034*/ 	.word	index@(_Z21partialReduceResidualiPdS_S_)
        /*0038*/ 	.word	0x0000000e


	//----- nvinfo : EIATTR_FRAME_SIZE
	.align		4
.L_9:
        /*003c*/ 	.byte	0x04, 0x11
        /*003e*/ 	.short	(.L_11 - .L_10)
	.align		4
.L_10:
        /*0040*/ 	.word	index@(_Z21partialReduceResidualiPdS_S_)
        /*0044*/ 	.word	0x00000000


	//----- nvinfo : EIATTR_REGCOUNT
	.align		4
.L_11:
        /*0048*/ 	.byte	0x04, 0x2f
        /*004a*/ 	.short	(.L_13 - .L_12)
	.align		4
.L_12:
        /*004c*/ 	.word	index@(_Z29unrolledPartialReduceResidualiPdS_S_)
        /*0050*/ 	.word	0x0000000e


	//----- nvinfo : EIATTR_FRAME_SIZE
	.align		4
.L_13:
        /*0054*/ 	.byte	0x04, 0x11
        /*0056*/ 	.short	(.L_15 - .L_14)
	.align		4
.L_14:
        /*0058*/ 	.word	index@(_Z29unrolledPartialReduceResidualiPdS_S_)
        /*005c*/ 	.word	0x00000000


	//----- nvinfo : EIATTR_MIN_STACK_SIZE
	.align		4
.L_15:
        /*0060*/ 	.byte	0x04, 0x12
        /*0062*/ 	.short	(.L_17 - .L_16)
	.align		4
.L_16:
        /*0064*/ 	.word	index@(_Z29unrolledPartialReduceResidualiPdS_S_)
        /*0068*/ 	.word	0x00000000


	//----- nvinfo : EIATTR_MIN_STACK_SIZE
	.align		4
.L_17:
        /*006c*/ 	.byte	0x04, 0x12
        /*006e*/ 	.short	(.L_19 - .L_18)
	.align		4
.L_18:
        /*0070*/ 	.word	index@(_Z21partialReduceResidualiPdS_S_)
        /*0074*/ 	.word	0x00000000


	//----- nvinfo : EIATTR_MIN_STACK_SIZE
	.align		4
.L_19:
        /*0078*/ 	.byte	0x04, 0x12
        /*007a*/ 	.short	(.L_21 - .L_20)
	.align		4
.L_20:
        /*007c*/ 	.word	index@(_Z12jacobiSharediPKdS0_Pd)
        /*0080*/ 	.word	0x00000000


	//----- nvinfo : EIATTR_MIN_STACK_SIZE
	.align		4
.L_21:
        /*0084*/ 	.byte	0x04, 0x12
        /*0086*/ 	.short	(.L_23 - .L_22)
	.align		4
.L_22:
        /*0088*/ 	.word	index@(_Z6jacobiiPKdS0_Pd)
        /*008c*/ 	.word	0x00000000
.L_23:


//--------------------- .nv.compat                --------------------------
	.section	.nv.compat,"",@"SHT_CUDA_COMPAT_INFO"
	.align	4
        /*0000*/ 	.byte	0x02, 0x09, 0x00, 0x00, 0x02, 0x02, 0x01, 0x00, 0x02, 0x05, 0x05, 0x00, 0x03, 0x07, 0x01, 0x01
        /*0010*/ 	.byte	0x02, 0x03, 0x00, 0x00, 0x02, 0x06, 0x01, 0x00, 0x04, 0x0b, 0x08, 0x00, 0x01, 0x00, 0x00, 0x00
        /*0020*/ 	.byte	0x00, 0x00, 0x00, 0x00


//--------------------- .nv.info._Z29unrolledPartialReduceResidualiPdS_S_ --------------------------
	.section	.nv.info._Z29unrolledPartialReduceResidualiPdS_S_,"",@"SHT_CUDA_INFO"
	.sectionflags	@""
	.align	4


	//----- nvinfo : EIATTR_CUDA_API_VERSION
	.align		4
        /*0000*/ 	.byte	0x04, 0x37
        /*0002*/ 	.short	(.L_25 - .L_24)
.L_24:
        /*0004*/ 	.word	0x00000082


	//----- nvinfo : EIATTR_KPARAM_INFO
	.align		4
.L_25:
        /*0008*/ 	.byte	0x04, 0x17
        /*000a*/ 	.short	(.L_27 - .L_26)
.L_26:
        /*000c*/ 	.word	0x00000000
        /*0010*/ 	.short	0x0003
        /*0012*/ 	.short	0x0018
        /*0014*/ 	.byte	0x00, 0xf5, 0x21, 0x00


	//----- nvinfo : EIATTR_KPARAM_INFO
	.align		4
.L_27:
        /*0018*/ 	.byte	0x04, 0x17
        /*001a*/ 	.short	(.L_29 - .L_28)
.L_28:
        /*001c*/ 	.word	0x00000000
        /*0020*/ 	.short	0x0002
        /*0022*/ 	.short	0x0010
        /*0024*/ 	.byte	0x00, 0xf5, 0x21, 0x00


	//----- nvinfo : EIATTR_KPARAM_INFO
	.align		4
.L_29:
        /*0028*/ 	.byte	0x04, 0x17
        /*002a*/ 	.short	(.L_31 - .L_30)
.L_30:
        /*002c*/ 	.word	0x00000000
        /*0030*/ 	.short	0x0001
        /*0032*/ 	.short	0x0008
        /*0034*/ 	.byte	0x00, 0xf5, 0x21, 0x00


	//----- nvinfo : EIATTR_KPARAM_INFO
	.align		4
.L_31:
        /*0038*/ 	.byte	0x04, 0x17
        /*003a*/ 	.short	(.L_33 - .L_32)
.L_32:
        /*003c*/ 	.word	0x00000000
        /*0040*/ 	.short	0x0000
        /*0042*/ 	.short	0x0000
        /*0044*/ 	.byte	0x00, 0xf0, 0x11, 0x00


	//----- nvinfo : EIATTR_SPARSE_MMA_MASK
	.align		4
.L_33:
        /*0048*/ 	.byte	0x03, 0x50
        /*004a*/ 	.short	0x0000


	//----- nvinfo : EIATTR_MAXREG_COUNT
	.align		4
        /*004c*/ 	.byte	0x03, 0x1b
        /*004e*/ 	.short	0x00ff


	//----- nvinfo : EIATTR_NUM_BARRIERS
	.align		4
        /*0050*/ 	.byte	0x02, 0x4c
        /*0052*/ 	.byte	0x01
	.zero		1


	//----- nvinfo : EIATTR_MERCURY_ISA_VERSION
	.align		4
        /*0054*/ 	.byte	0x03, 0x5f
        /*0056*/ 	.short	0x0101


	//----- nvinfo : EIATTR_VRC_CTA_INIT_COUNT
	.align		4
        /*0058*/ 	.byte	0x02, 0x4a
	.zero		1
	.zero		1


	//----- nvinfo : EIATTR_EXIT_INSTR_OFFSETS
	.align		4
        /*005c*/ 	.byte	0x04, 0x1c
        /*005e*/ 	.short	(.L_35 - .L_34)


	//   ....[0]....
.L_34:
        /*0060*/ 	.word	0x00000420


	//   ....[1]....
        /*0064*/ 	.word	0x00000490


	//----- nvinfo : EIATTR_CBANK_PARAM_SIZE
	.align		4
.L_35:
        /*0068*/ 	.byte	0x03, 0x19
        /*006a*/ 	.short	0x0020


	//----- nvinfo : EIATTR_PARAM_CBANK
	.align		4
        /*006c*/ 	.byte	0x04, 0x0a
        /*006e*/ 	.short	(.L_37 - .L_36)
	.align		4
.L_36:
        /*0070*/ 	.word	index@(.nv.constant0._Z29unrolledPartialReduceResidualiPdS_S_)
        /*0074*/ 	.short	0x0380
        /*0076*/ 	.short	0x0020


	//----- nvinfo : EIATTR_SW_WAR
	.align		4
.L_37:
        /*0078*/ 	.byte	0x04, 0x36
        /*007a*/ 	.short	(.L_39 - .L_38)
.L_38:
        /*007c*/ 	.word	0x00000008
.L_39:


//--------------------- .nv.info._Z21partialReduceResidualiPdS_S_ --------------------------
	.section	.nv.info._Z21partialReduceResidualiPdS_S_,"",@"SHT_CUDA_INFO"
	.sectionflags	@""
	.align	4


	//----- nvinfo : EIATTR_CUDA_API_VERSION
	.align		4
        /*0000*/ 	.byte	0x04, 0x37
        /*0002*/ 	.short	(.L_41 - .L_40)
.L_40:
        /*0004*/ 	.word	0x00000082


	//----- nvinfo : EIATTR_KPARAM_INFO
	.align		4
.L_41:
        /*0008*/ 	.byte	0x04, 0x17
        /*000a*/ 	.short	(.L_43 - .L_42)
.L_42:
        /*000c*/ 	.word	0x00000000
        /*0010*/ 	.short	0x0003
        /*0012*/ 	.short	0x0018
        /*0014*/ 	.byte	0x00, 0xf5, 0x21, 0x00


	//----- nvinfo : EIATTR_KPARAM_INFO
	.align		4
.L_43:
        /*0018*/ 	.byte	0x04, 0x17
        /*001a*/ 	.short	(.L_45 - .L_44)
.L_44:
        /*001c*/ 	.word	0x00000000
        /*0020*/ 	.short	0x0002
        /*0022*/ 	.short	0x0010
        /*0024*/ 	.byte	0x00, 0xf5, 0x21, 0x00


	//----- nvinfo : EIATTR_KPARAM_INFO
	.align		4
.L_45:
        /*0028*/ 	.byte	0x04, 0x17
        /*002a*/ 	.short	(.L_47 - .L_46)
.L_46:
        /*002c*/ 	.word	0x00000000
        /*0030*/ 	.short	0x0001
        /*0032*/ 	.short	0x0008
        /*0034*/ 	.byte	0x00, 0xf5, 0x21, 0x00


	//----- nvinfo : EIATTR_KPARAM_INFO
	.align		4
.L_47:
        /*0038*/ 	.byte	0x04, 0x17
        /*003a*/ 	.short	(.L_49 - .L_48)
.L_48:
        /*003c*/ 	.word	0x00000000
        /*0040*/ 	.short	0x0000
        /*0042*/ 	.short	0x0000
        /*0044*/ 	.byte	0x00, 0xf0, 0x11, 0x00


	//----- nvinfo : EIATTR_SPARSE_MMA_MASK
	.align		4
.L_49:
        /*0048*/ 	.byte	0x03, 0x50
        /*004a*/ 	.short	0x0000


	//----- nvinfo : EIATTR_MAXREG_COUNT
	.align		4
        /*004c*/ 	.byte	0x03, 0x1b
        /*004e*/ 	.short	0x00ff


	//----- nvinfo : EIATTR_NUM_BARRIERS
	.align		4
        /*0050*/ 	.byte	0x02, 0x4c
        /*0052*/ 	.byte	0x01
	.zero		1


	//----- nvinfo : EIATTR_MERCURY_ISA_VERSION
	.align		4
        /*0054*/ 	.byte	0x03, 0x5f
        /*0056*/ 	.short	0x0101


	//----- nvinfo : EIATTR_VRC_CTA_INIT_COUNT
	.align		4
        /*0058*/ 	.byte	0x02, 0x4a
	.zero		1
	.zero		1


	//----- nvinfo : EIATTR_EXIT_INSTR_OFFSETS
	.align		4
        /*005c*/ 	.byte	0x04, 0x1c
        /*005e*/ 	.short	(.L_51 - .L_50)


	//   ....[0]....
.L_50:
        /*0060*/ 	.word	0x00000250


	//   ....[1]....
        /*0064*/ 	.word	0x000002d0


	//----- nvinfo : EIATTR_CBANK_PARAM_SIZE
	.align		4
.L_51:
        /*0068*/ 	.byte	0x03, 0x19
        /*006a*/ 	.short	0x0020


	//----- nvinfo : EIATTR_PARAM_CBANK
	.align		4
        /*006c*/ 	.byte	0x04, 0x0a
        /*006e*/ 	.short	(.L_53 - .L_52)
	.align		4
.L_52:
        /*0070*/ 	.word	index@(.nv.constant0._Z21partialReduceResidualiPdS_S_)
        /*0074*/ 	.short	0x0380
        /*0076*/ 	.short	0x0020


	//----- nvinfo : EIATTR_SW_WAR
	.align		4
.L_53:
        /*0078*/ 	.byte	0x04, 0x36
        /*007a*/ 	.short	(.L_55 - .L_54)
.L_54:
        /*007c*/ 	.word	0x00000008
.L_55:


//--------------------- .nv.info._Z12jacobiSharediPKdS0_Pd --------------------------
	.section	.nv.info._Z12jacobiSharediPKdS0_Pd,"",@"SHT_CUDA_INFO"
	.sectionflags	@""
	.align	4


	//----- nvinfo : EIATTR_CUDA_API_VERSION
	.align		4
        /*0000*/ 	.byte	0x04, 0x37
        /*0002*/ 	.short	(.L_57 - .L_56)
.L_56:
        /*0004*/ 	.word	0x00000082


	//----- nvinfo : EIATTR_KPARAM_INFO
	.align		4
.L_57:
        /*0008*/ 	.byte	0x04, 0x17
        /*000a*/ 	.short	(.L_59 - .L_58)
.L_58:
        /*000c*/ 	.word	0x00000000
        /*0010*/ 	.short	0x0003
        /*0012*/ 	.short	0x0018
        /*0014*/ 	.byte	0x00, 0xf5, 0x21, 0x00


	//----- nvinfo : EIATTR_KPARAM_INFO
	.align		4
.L_59:
        /*0018*/ 	.byte	0x04, 0x17
        /*001a*/ 	.short	(.L_61 - .L_60)
.L_60:
        /*001c*/ 	.word	0x00000000
        /*0020*/ 	.short	0x0002
        /*0022*/ 	.short	0x0010
        /*0024*/ 	.byte	0x00, 0xf5, 0x21, 0x00


	//----- nvinfo : EIATTR_KPARAM_INFO
	.align		4
.L_61:
        /*0028*/ 	.byte	0x04, 0x17
        /*002a*/ 	.short	(.L_63 - .L_62)
.L_62:
        /*002c*/ 	.word	0x00000000
        /*0030*/ 	.short	0x0001
        /*0032*/ 	.short	0x0008
        /*0034*/ 	.byte	0x00, 0xf5, 0x21, 0x00


	//----- nvinfo : EIATTR_KPARAM_INFO
	.align		4
.L_63:
        /*0038*/ 	.byte	0x04, 0x17
        /*003a*/ 	.short	(.L_65 - .L_64)
.L_64:
        /*003c*/ 	.word	0x00000000
        /*0040*/ 	.short	0x0000
        /*0042*/ 	.short	0x0000
        /*0044*/ 	.byte	0x00, 0xf0, 0x11, 0x00


	//----- nvinfo : EIATTR_SPARSE_MMA_MASK
	.align		4
.L_65:
        /*0048*/ 	.byte	0x03, 0x50
        /*004a*/ 	.short	0x0000


	//----- nvinfo : EIATTR_MAXREG_COUNT
	.align		4
        /*004c*/ 	.byte	0x03, 0x1b
        /*004e*/ 	.short	0x00ff


	//----- nvinfo : EIATTR_NUM_BARRIERS
	.align		4
        /*0050*/ 	.byte	0x02, 0x4c
        /*0052*/ 	.byte	0x01
	.zero		1


	//----- nvinfo : EIATTR_MERCURY_ISA_VERSION
	.align		4
        /*0054*/ 	.byte	0x03, 0x5f
        /*0056*/ 	.short	0x0101


	//----- nvinfo : EIATTR_VRC_CTA_INIT_COUNT
	.align		4
        /*0058*/ 	.byte	0x02, 0x4a
	.zero		1
	.zero		1


	//----- nvinfo : EIATTR_EXIT_INSTR_OFFSETS
	.align		4
        /*005c*/ 	.byte	0x04, 0x1c
        /*005e*/ 	.short	(.L_67 - .L_66)


	//   ....[0]....
.L_66:
        /*0060*/ 	.word	0x00000350


	//   ....[1]....
        /*0064*/ 	.word	0x00000570


	//----- nvinfo : EIATTR_CRS_STACK_SIZE
	.align		4
.L_67:
        /*0068*/ 	.byte	0x04, 0x1e
        /*006a*/ 	.short	(.L_69 - .L_68)
.L_68:
        /*006c*/ 	.word	0x00000000


	//----- nvinfo : EIATTR_CBANK_PARAM_SIZE
	.align		4
.L_69:
        /*0070*/ 	.byte	0x03, 0x19
        /*0072*/ 	.short	0x0020


	//----- nvinfo : EIATTR_PARAM_CBANK
	.align		4
        /*0074*/ 	.byte	0x04, 0x0a
        /*0076*/ 	.short	(.L_71 - .L_70)
	.align		4
.L_70:
        /*0078*/ 	.word	index@(.nv.constant0._Z12jacobiSharediPKdS0_Pd)
        /*007c*/ 	.short	0x0380
        /*007e*/ 	.short	0x0020


	//----- nvinfo : EIATTR_SW_WAR
	.align		4
.L_71:
        /*0080*/ 	.byte	0x04, 0x36
        /*0082*/ 	.short	(.L_73 - .L_72)
.L_72:
        /*0084*/ 	.word	0x00000008
.L_73:


//--------------------- .nv.info._Z6jacobiiPKdS0_Pd --------------------------
	.section	.nv.info._Z6jacobiiPKdS0_Pd,"",@"SHT_CUDA_INFO"
	.sectionflags	@""
	.align	4


	//----- nvinfo : EIATTR_CUDA_API_VERSION
	.align		4
        /*0000*/ 	.byte	0x04, 0x37
        /*0002*/ 	.short	(.L_75 - .L_74)
.L_74:
        /*0004*/ 	.word	0x00000082


	//----- nvinfo : EIATTR_KPARAM_INFO
	.align		4
.L_75:
        /*0008*/ 	.byte	0x04, 0x17
        /*000a*/ 	.short	(.L_77 - .L_76)
.L_76:
        /*000c*/ 	.word	0x00000000
        /*0010*/ 	.short	0x0003
        /*0012*/ 	.short	0x0018
        /*0014*/ 	.byte	0x00, 0xf5, 0x21, 0x00


	//----- nvinfo : EIATTR_KPARAM_INFO
	.align		4
.L_77:
        /*0018*/ 	.byte	0x04, 0x17
        /*001a*/ 	.short	(.L_79 - .L_78)
.L_78:
        /*001c*/ 	.word	0x00000000
        /*0020*/ 	.short	0x0002
        /*0022*/ 	.short	0x0010
        /*0024*/ 	.byte	0x00, 0xf5, 0x21, 0x00


	//----- nvinfo : EIATTR_KPARAM_INFO
	.align		4
.L_79:
        /*0028*/ 	.byte	0x04, 0x17
        /*002a*/ 	.short	(.L_81 - .L_80)
.L_80:
        /*002c*/ 	.word	0x00000000
        /*0030*/ 	.short	0x0001
        /*0032*/ 	.short	0x0008
        /*0034*/ 	.byte	0x00, 0xf5, 0x21, 0x00


	//----- nvinfo : EIATTR_KPARAM_INFO
	.align		4
.L_81:
        /*0038*/ 	.byte	0x04, 0x17
        /*003a*/ 	.short	(.L_83 - .L_82)
.L_82:
        /*003c*/ 	.word	0x00000000
        /*0040*/ 	.short	0x0000
        /*0042*/ 	.short	0x0000
        /*0044*/ 	.byte	0x00, 0xf0, 0x11, 0x00


	//----- nvinfo : EIATTR_SPARSE_MMA_MASK
	.align		4
.L_83:
        /*0048*/ 	.byte	0x03, 0x50
        /*004a*/ 	.short	0x0000


	//----- nvinfo : EIATTR_MAXREG_COUNT
	.align		4
        /*004c*/ 	.byte	0x03, 0x1b
        /*004e*/ 	.short	0x00ff


	//----- nvinfo : EIATTR_MERCURY_ISA_VERSION
	.align		4
        /*0050*/ 	.byte	0x03, 0x5f
        /*0052*/ 	.short	0x0101


	//----- nvinfo : EIATTR_VRC_CTA_INIT_COUNT
	.align		4
        /*0054*/ 	.byte	0x02, 0x4a
	.zero		1
	.zero		1


	//----- nvinfo : EIATTR_EXIT_INSTR_OFFSETS
	.align		4
        /*0058*/ 	.byte	0x04, 0x1c
        /*005a*/ 	.short	(.L_85 - .L_84)


	//   ....[0]....
.L_84:
        /*005c*/ 	.word	0x000000c0


	//   ....[1]....
        /*0060*/ 	.word	0x00000340


	//----- nvinfo : EIATTR_CBANK_PARAM_SIZE
	.align		4
.L_85:
        /*0064*/ 	.byte	0x03, 0x19
        /*0066*/ 	.short	0x0020


	//----- nvinfo : EIATTR_PARAM_CBANK
	.align		4
        /*0068*/ 	.byte	0x04, 0x0a
        /*006a*/ 	.short	(.L_87 - .L_86)
	.align		4
.L_86:
        /*006c*/ 	.word	index@(.nv.constant0._Z6jacobiiPKdS0_Pd)
        /*0070*/ 	.short	0x0380
        /*0072*/ 	.short	0x0020


	//----- nvinfo : EIATTR_SW_WAR
	.align		4
.L_87:
        /*0074*/ 	.byte	0x04, 0x36
        /*0076*/ 	.short	(.L_89 - .L_88)
.L_88:
        /*0078*/ 	.word	0x00000008
.L_89:


//--------------------- .nv.callgraph             --------------------------
	.section	.nv.callgraph,"",@"SHT_CUDA_CALLGRAPH"
	.align	4
	.sectionentsize	8
	.align		4
        /*0000*/ 	.word	0x00000000
	.align		4
        /*0004*/ 	.word	0xffffffff
	.align		4
        /*0008*/ 	.word	0x00000000
	.align		4
        /*000c*/ 	.word	0xfffffffe
	.align		4
        /*0010*/ 	.word	0x00000000
	.align		4
        /*0014*/ 	.word	0xfffffffd
	.align		4
        /*0018*/ 	.word	0x00000000
	.align		4
        /*001c*/ 	.word	0xfffffffc


//--------------------- .text._Z29unrolledPartialReduceResidualiPdS_S_ --------------------------
	.section	.text._Z29unrolledPartialReduceResidualiPdS_S_,"ax",@progbits
	.align	128
        .global         _Z29unrolledPartialReduceResidualiPdS_S_
        .type           _Z29unrolledPartialReduceResidualiPdS_S_,@function
        .size           _Z29unrolledPartialReduceResidualiPdS_S_,(.L_x_12 - _Z29unrolledPartialReduceResidualiPdS_S_)
        .other          _Z29unrolledPartialReduceResidualiPdS_S_,@"STO_CUDA_ENTRY STV_DEFAULT"
_Z29unrolledPartialReduceResidualiPdS_S_:
.text._Z29unrolledPartialReduceResidualiPdS_S_:
[----:B------:R-:W-:Y:S01]  /*0000*/  LDC R1, c[0x0][0x37c] ;  /* 0x0000df00ff017b82 */ /* 0x000fe20000000800 */
[----:B------:R-:W0:Y:S01]  /*0010*/  S2R R0, SR_CTAID.X ;  /* 0x0000000000007919 */ /* 0x000e220000002500 */
[----:B------:R-:W0:Y:S01]  /*0020*/  LDCU UR4, c[0x0][0x360] ;  /* 0x00006c00ff0477ac */ /* 0x000e220008000800 */
[----:B------:R-:W0:Y:S01]  /*0030*/  S2R R3, SR_TID.X ;  /* 0x0000000000037919 */ /* 0x000e220000002100 */
[----:B------:R-:W1:Y:S01]  /*0040*/  LDCU UR5, c[0x0][0x380] ;  /* 0x00007000ff0577ac */ /* 0x000e620008000800 */
[----:B------:R-:W2:Y:S01]  /*0050*/  LDCU.64 UR6, c[0x0][0x358] ;  /* 0x00006b00ff0677ac */ /* 0x000ea20008000a00 */
[----:B0-----:R-:W-:-:S05]  /*0060*/  IMAD R9, R0, UR4, R3 ;  /* 0x0000000400097c24 */ /* 0x001fca000f8e0203 */
[----:B-1----:R-:W-:-:S13]  /*0070*/  ISETP.GE.AND P0, PT, R9, UR5, PT ;  /* 0x0000000509007c0c */ /* 0x002fda000bf06270 */
[----:B------:R-:W0:Y:S08]  /*0080*/  @!P0 LDC.64 R4, c[0x0][0x388] ;  /* 0x0000e200ff048b82 */ /* 0x000e300000000a00 */
[----:B------:R-:W1:Y:S01]  /*0090*/  @!P0 LDC.64 R6, c[0x0][0x390] ;  /* 0x0000e400ff068b82 */ /* 0x000e620000000a00 */
[----:B0-----:R-:W-:-:S06]  /*00a0*/  @!P0 IMAD.WIDE R4, R9, 0x8, R4 ;  /* 0x0000000809048825 */ /* 0x001fcc00078e0204 */
[----:B--2---:R-:W2:Y:S01]  /*00b0*/  @!P0 LDG.E.64 R4, desc[UR6][R4.64] ;  /* 0x0000000604048981 */ /* 0x004ea2000c1e1b00 */
[----:B-1----:R-:W-:-:S06]  /*00c0*/  @!P0 IMAD.WIDE R6, R9, 0x8, R6 ;  /* 0x0000000809068825 */ /* 0x002fcc00078e0206 */
[----:B------:R-:W2:Y:S01]  /*00d0*/  @!P0 LDG.E.64 R6, desc[UR6][R6.64] ;  /* 0x0000000606068981 */ /* 0x000ea2000c1e1b00 */
[----:B------:R-:W0:Y:S01]  /*00e0*/  S2UR UR5, SR_CgaCtaId ;  /* 0x00000000000579c3 */ /* 0x000e220000008800 */
[----:B------:R-:W-:Y:S01]  /*00f0*/  UMOV UR4, 0x400 ;  /* 0x0000040000047882 */ /* 0x000fe20000000000 */
[----:B------:R-:W-:Y:S01]  /*0100*/  CS2R R10, SRZ ;  /* 0x00000000000a7805 */ /* 0x000fe2000001ff00 */
[----:B0-----:R-:W-:-:S06]  /*0110*/  ULEA UR4, UR5, UR4, 0x18 ;  /* 0x0000000405047291 */ /* 0x001fcc000f8ec0ff */
[C---:B------:R-:W-:Y:S02]  /*0120*/  LEA R2, R3.reuse, UR4, 0x3 ;  /* 0x0000000403027c11 */ /* 0x040fe4000f8e18ff */
[----:B------:R-:W-:Y:S01]  /*0130*/  ISETP.GT.U32.AND P1, PT, R3, 0x7f, PT ;  /* 0x0000007f0300780c */ /* 0x000fe20003f24070 */
[----:B--2---:R-:W-:-:S08]  /*0140*/  @!P0 DADD R8, R4, -R6 ;  /* 0x0000000004088229 */ /* 0x004fd00000000806 */
[----:B------:R-:W-:-:S07]  /*0150*/  @!P0 DMUL R10, R8, R8 ;  /* 0x00000008080a8228 */ /* 0x000fce0000000000 */
[----:B------:R-:W-:Y:S01]  /*0160*/  STS.64 [R2], R10 ;  /* 0x0000000a02007388 */ /* 0x000fe20000000a00 */
[----:B------:R-:W-:Y:S06]  /*0170*/  BAR.SYNC.DEFER_BLOCKING 0x0 ;  /* 0x0000000000007b1d */ /* 0x000fec0000010000 */
[----:B------:R-:W-:Y:S04]  /*0180*/  @!P1 LDS.64 R4, [R2+0x400] ;  /* 0x0004000002049984 */ /* 0x000fe80000000a00 */
[----:B------:R-:W0:Y:S01]  /*0190*/  @!P1 LDS.64 R6, [R2] ;  /* 0x0000000002069984 */ /* 0x000e220000000a00 */
[----:B------:R-:W-:Y:S01]  /*01a0*/  ISETP.GT.U32.AND P0, PT, R3, 0x3f, PT ;  /* 0x0000003f0300780c */ /* 0x000fe20003f04070 */
[----:B0-----:R-:W-:-:S07]  /*01b0*/  @!P1 DADD R4, R4, R6 ;  /* 0x0000000004049229 */ /* 0x001fce0000000006 */
[----:B------:R-:W-:Y:S01]  /*01c0*/  @!P1 STS.64 [R2], R4 ;  /* 0x0000000402009388 */ /* 0x000fe20000000a00 */
        /* <DEDUP_REMOVED lines=33> */
[----:B------:R-:W-:Y:S01]  /*03e0*/  ISETP.NE.AND P0, PT, R3, RZ, PT ;  /* 0x000000ff0300720c */ /* 0x000fe20003f05270 */
[----:B0-----:R-:W-:-:S07]  /*03f0*/  @!P1 DADD R4, R4, R10 ;  /* 0x0000000004049229 */ /* 0x001fce000000000a */
[----:B------:R0:W-:Y:S01]  /*0400*/  @!P1 STS.64 [R2], R4 ;  /* 0x0000000402009388 */ /* 0x0001e20000000a00 */
[----:B------:R-:W-:Y:S06]  /*0410*/  BAR.SYNC.DEFER_BLOCKING 0x0 ;  /* 0x0000000000007b1d */ /* 0x000fec0000010000 */
[----:B------:R-:W-:Y:S05]  /*0420*/  @P0 EXIT ;  /* 0x000000000000094d */ /* 0x000fea0003800000 */
[----:B------:R-:W1:Y:S01]  /*0430*/  LDS.128 R8, [UR4] ;  /* 0x00000004ff087984 */ /* 0x000e620008000c00 */
[----:B0-----:R-:W0:Y:S02]  /*0440*/  LDC.64 R4, c[0x0][0x398] ;  /* 0x0000e600ff047b82 */ /* 0x001e240000000a00 */
[----:B0-----:R-:W-:Y:S01]  /*0450*/  IMAD.WIDE.U32 R4, R0, 0x8, R4 ;  /* 0x0000000800047825 */ /* 0x001fe200078e0004 */
[----:B-1----:R-:W-:-:S07]  /*0460*/  DADD R2, R10, R8 ;  /* 0x000000000a027229 */ /* 0x002fce0000000008 */
[----:B------:R-:W-:Y:S04]  /*0470*/  STS.64 [UR4], R2 ;  /* 0x00000002ff007988 */ /* 0x000fe80008000a04 */
[----:B------:R-:W-:Y:S01]  /*0480*/  STG.E.64 desc[UR6][R4.64], R2 ;  /* 0x0000000204007986 */ /* 0x000fe2000c101b06 */
[----:B------:R-:W-:Y:S05]  /*0490*/  EXIT ;  /* 0x000000000000794d */ /* 0x000fea0003800000 */
.L_x_0:
[----:B------:R-:W-:-:S00]  /*04a0*/  BRA `(.L_x_0) ;  /* 0xfffffffc00fc7947 */ /* 0x000fc0000383ffff */
[----:B------:R-:W-:-:S00]  /*04b0*/  NOP ;  /* 0x0000000000007918 */ /* 0x000fc00000000000 */
        /* <DEDUP_REMOVED lines=12> */
.L_x_12:


//--------------------- .text._Z21partialReduceResidualiPdS_S_ --------------------------
	.section	.text._Z21partialReduceResidualiPdS_S_,"ax",@progbits
	.align	128
        .global         _Z21partialReduceResidualiPdS_S_
        .type           _Z21partialReduceResidualiPdS_S_,@function
        .size           _Z21partialReduceResidualiPdS_S_,(.L_x_13 - _Z21partialReduceResidualiPdS_S_)
        .other          _Z21partialReduceResidualiPdS_S_,@"STO_CUDA_ENTRY STV_DEFAULT"
_Z21partialReduceResidualiPdS_S_:
.text._Z21partialReduceResidualiPdS_S_:
        /* <DEDUP_REMOVED lines=17> */
[----:B------:R-:W-:-:S05]  /*0110*/  IMAD.U32 R10, RZ, RZ, UR8 ;  /* 0x00000008ff0a7e24 */ /* 0x000fca000f8e00ff */
[----:B------:R-:W-:Y:S01]  /*0120*/  ISETP.GE.U32.AND P0, PT, R10, 0x2, PT ;  /* 0x000000020a00780c */ /* 0x000fe20003f06070 */
[----:B0-----:R-:W-:Y:S01]  /*0130*/  ULEA UR4, UR5, UR4, 0x18 ;  /* 0x0000000405047291 */ /* 0x001fe2000f8ec0ff */
[----:B--2---:R-:W-:-:S08]  /*0140*/  @!P1 DADD R6, R2, -R4 ;  /* 0x0000000002069229 */ /* 0x004fd00000000804 */
[----:B------:R-:W-:Y:S01]  /*0150*/  @!P1 DMUL R8, R6, R6 ;  /* 0x0000000606089228 */ /* 0x000fe20000000000 */
[----:B------:R-:W-:-:S06]  /*0160*/  LEA R7, R11, UR4, 0x3 ;  /* 0x000000040b077c11 */ /* 0x000fcc000f8e18ff */
[----:B------:R0:W-:Y:S01]  /*0170*/  STS.64 [R7], R8 ;  /* 0x0000000807007388 */ /* 0x0001e20000000a00 */
[----:B------:R-:W-:Y:S01]  /*0180*/  ISETP.NE.AND P1, PT, R11, RZ, PT ;  /* 0x000000ff0b00720c */ /* 0x000fe20003f25270 */
[----:B------:R-:W-:-:S12]  /*0190*/  @!P0 BRA `(.L_x_1) ;  /* 0x00000000002c8947 */ /* 0x000fd80003800000 */
.L_x_2:
[----:B------:R-:W-:Y:S01]  /*01a0*/  BAR.SYNC.DEFER_BLOCKING 0x0 ;  /* 0x0000000000007b1d */ /* 0x000fe20000010000 */
[----:B0-----:R-:W-:-:S04]  /*01b0*/  SHF.R.U32.HI R8, RZ, 0x1, R10 ;  /* 0x00000001ff087819 */ /* 0x001fc8000001160a */
[----:B------:R-:W-:-:S13]  /*01c0*/  ISETP.GE.U32.AND P0, PT, R11, R8, PT ;  /* 0x000000080b00720c */ /* 0x000fda0003f06070 */
[----:B------:R-:W-:Y:S01]  /*01d0*/  @!P0 IMAD R6, R8, 0x8, R7 ;  /* 0x0000000808068824 */ /* 0x000fe200078e0207 */
[----:B------:R-:W-:Y:S04]  /*01e0*/  @!P0 LDS.64 R4, [R7] ;  /* 0x0000000007048984 */ /* 0x000fe80000000a00 */
[----:B------:R-:W0:Y:S02]  /*01f0*/  @!P0 LDS.64 R2, [R6] ;  /* 0x0000000006028984 */ /* 0x000e240000000a00 */
[----:B0-----:R-:W-:-:S07]  /*0200*/  @!P0 DADD R2, R2, R4 ;  /* 0x0000000002028229 */ /* 0x001fce0000000004 */
[----:B------:R1:W-:Y:S01]  /*0210*/  @!P0 STS.64 [R7], R2 ;  /* 0x0000000207008388 */ /* 0x0003e20000000a00 */
[----:B------:R-:W-:Y:S01]  /*0220*/  ISETP.GT.U32.AND P0, PT, R10, 0x3, PT ;  /* 0x000000030a00780c */ /* 0x000fe20003f04070 */
[----:B------:R-:W-:-:S12]  /*0230*/  IMAD.MOV.U32 R10, RZ, RZ, R8 ;  /* 0x000000ffff0a7224 */ /* 0x000fd800078e0008 */
[----:B-1----:R-:W-:Y:S05]  /*0240*/  @P0 BRA `(.L_x_2) ;  /* 0xfffffffc00d40947 */ /* 0x002fea000383ffff */
.L_x_1:
[----:B------:R-:W-:Y:S05]  /*0250*/  @P1 EXIT ;  /* 0x000000000000194d */ /* 0x000fea0003800000 */
[----:B------:R-:W1:Y:S01]  /*0260*/  S2UR UR5, SR_CgaCtaId ;  /* 0x00000000000579c3 */ /* 0x000e620000008800 */
[----:B------:R-:W-:-:S07]  /*0270*/  UMOV UR4, 0x400 ;  /* 0x0000040000047882 */ /* 0x000fce0000000000 */
[----:B------:R-:W2:Y:S01]  /*0280*/  LDC.64 R4, c[0x0][0x398] ;  /* 0x0000e600ff047b82 */ /* 0x000ea20000000a00 */
[----:B-1----:R-:W-:Y:S01]  /*0290*/  ULEA UR4, UR5, UR4, 0x18 ;  /* 0x0000000405047291 */ /* 0x002fe2000f8ec0ff */
[----:B--2---:R-:W-:-:S08]  /*02a0*/  IMAD.WIDE.U32 R4, R0, 0x8, R4 ;  /* 0x0000000800047825 */ /* 0x004fd000078e0004 */
[----:B------:R-:W1:Y:S04]  /*02b0*/  LDS.64 R2, [UR4] ;  /* 0x00000004ff027984 */ /* 0x000e680008000a00 */
[----:B-1----:R-:W-:Y:S01]  /*02c0*/  STG.E.64 desc[UR6][R4.64], R2 ;  /* 0x0000000204007986 */ /* 0x002fe2000c101b06 */
[----:B------:R-:W-:Y:S05]  /*02d0*/  EXIT ;  /* 0x000000000000794d */ /* 0x000fea0003800000 */
.L_x_3:
        /* <DEDUP_REMOVED lines=10> */
.L_x_13:


//--------------------- .text._Z12jacobiSharediPKdS0_Pd --------------------------
	.section	.text._Z12jacobiSharediPKdS0_Pd,"ax",@progbits
	.align	128
        .global         _Z12jacobiSharediPKdS0_Pd
        .type           _Z12jacobiSharediPKdS0_Pd,@function
        .size           _Z12jacobiSharediPKdS0_Pd,(.L_x_14 - _Z12jacobiSharediPKdS0_Pd)
        .other          _Z12jacobiSharediPKdS0_Pd,@"STO_CUDA_ENTRY STV_DEFAULT"
_Z12jacobiSharediPKdS0_Pd:
.text._Z12jacobiSharediPKdS0_Pd:
[----:B------:R-:W-:Y:S01]  /*0000*/  LDC R1, c[0x0][0x37c] ;  /* 0x0000df00ff017b82 */ /* 0x000fe20000000800 */
[----:B------:R-:W0:Y:S07]  /*0010*/  S2R R4, SR_TID.Y ;  /* 0x0000000000047919 */ /* 0x000e2e0000002200 */
[----:B------:R-:W1:Y:S01]  /*0020*/  S2UR UR4, SR_CTAID.Y ;  /* 0x00000000000479c3 */ /* 0x000e620000002600 */
[----:B------:R-:W2:Y:S01]  /*0030*/  LDCU.64 UR8, c[0x0][0x358] ;  /* 0x00006b00ff0877ac */ /* 0x000ea20008000a00 */
[----:B------:R-:W-:Y:S01]  /*0040*/  BSSY.RECONVERGENT B0, `(.L_x_4) ;  /* 0x000002c000007945 */ /* 0x000fe20003800200 */
[----:B------:R-:W3:Y:S05]  /*0050*/  S2R R0, SR_TID.X ;  /* 0x0000000000007919 */ /* 0x000eea0000002100 */
[----:B------:R-:W3:Y:S08]  /*0060*/  S2UR UR6, SR_CTAID.X ;  /* 0x00000000000679c3 */ /* 0x000ef00000002500 */
[----:B------:R-:W3:Y:S01]  /*0070*/  LDC R5, c[0x0][0x360] ;  /* 0x0000d800ff057b82 */ /* 0x000ee20000000800 */
[----:B------:R-:W1:Y:S01]  /*0080*/  LDCU UR5, c[0x0][0x364] ;  /* 0x00006c80ff0577ac */ /* 0x000e620008000800 */
[----:B0-----:R-:W-:Y:S01]  /*0090*/  ISETP.GT.U32.AND P0, PT, R4, 0x11, PT ;  /* 0x000000110400780c */ /* 0x001fe20003f04070 */
[----:B-1----:R-:W-:Y:S01]  /*00a0*/  UIMAD UR4, UR4, UR5, URZ ;  /* 0x00000005040472a4 */ /* 0x002fe2000f8e02ff */
[----:B---3--:R-:W-:-:S05]  /*00b0*/  IMAD R5, R5, UR6, R0 ;  /* 0x0000000605057c24 */ /* 0x008fca000f8e0200 */
[----:B------:R-:W-:-:S06]  /*00c0*/  VIADD R6, R4, UR4 ;  /* 0x0000000404067c36 */ /* 0x000fcc0008000000 */
[----:B--2---:R-:W-:Y:S05]  /*00d0*/  @P0 BRA `(.L_x_5) ;  /* 0x0000000000880947 */ /* 0x004fea0003800000 */
[----:B------:R-:W0:Y:S01]  /*00e0*/  S2UR UR6, SR_CgaCtaId ;  /* 0x00000000000679c3 */ /* 0x000e220000008800 */
[----:B------:R-:W-:Y:S01]  /*00f0*/  UMOV UR5, 0x400 ;  /* 0x0000040000057882 */ /* 0x000fe20000000000 */
[----:B------:R-:W-:-:S06]  /*0100*/  IMAD.MOV.U32 R2, RZ, RZ, R4 ;  /* 0x000000ffff027224 */ /* 0x000fcc00078e0004 */
[----:B------:R-:W1:Y:S01]  /*0110*/  LDC R8, c[0x0][0x380] ;  /* 0x0000e000ff087b82 */ /* 0x000e620000000800 */
[----:B0-----:R-:W-:-:S06]  /*0120*/  ULEA UR5, UR6, UR5, 0x18 ;  /* 0x0000000506057291 */ /* 0x001fcc000f8ec0ff */
[----:B------:R-:W-:Y:S01]  /*0130*/  LEA R7, R0, UR5, 0x2 ;  /* 0x0000000500077c11 */ /* 0x000fe2000f8e10ff */
[----:B-1----:R-:W-:-:S07]  /*0140*/  VIADD R8, R8, 0x2 ;  /* 0x0000000208087836 */ /* 0x002fce0000000000 */
.L_x_9:
[----:B------:R-:W-:Y:S01]  /*0150*/  ISETP.GT.U32.AND P1, PT, R0, 0x11, PT ;  /* 0x000000110000780c */ /* 0x000fe20003f24070 */
[----:B------:R-:W-:Y:S01]  /*0160*/  BSSY.RECONVERGENT B1, `(.L_x_6) ;  /* 0x0000017000017945 */ /* 0x000fe20003800200 */
[C---:B------:R-:W-:Y:S01]  /*0170*/  ISETP.GE.U32.AND P0, PT, R2.reuse, 0x2, PT ;  /* 0x000000020200780c */ /* 0x040fe20003f06070 */
[----:B------:R-:W-:-:S10]  /*0180*/  VIADD R13, R2, 0x10 ;  /* 0x00000010020d7836 */ /* 0x000fd40000000000 */
[----:B------:R-:W-:Y:S05]  /*0190*/  @P1 BRA `(.L_x_7) ;  /* 0x00000000004c1947 */ /* 0x000fea0003800000 */
[C---:B------:R-:W-:Y:S01]  /*01a0*/  VIADD R15, R2.reuse, UR4 ;  /* 0x00000004020f7c36 */ /* 0x040fe20008000000 */
[----:B------:R-:W-:Y:S01]  /*01b0*/  MOV R10, R5 ;  /* 0x00000005000a7202 */ /* 0x000fe20000000f00 */
[----:B------:R-:W-:Y:S02]  /*01c0*/  IMAD R9, R2, 0x48, R7 ;  /* 0x0000004802097824 */ /* 0x000fe400078e0207 */
[----:B------:R-:W-:Y:S02]  /*01d0*/  IMAD.MOV.U32 R12, RZ, RZ, R0 ;  /* 0x000000ffff0c7224 */ /* 0x000fe400078e0000 */
[----:B------:R-:W-:-:S07]  /*01e0*/  IMAD R11, R8, R15, R5 ;  /* 0x0000000f080b7224 */ /* 0x000fce00078e0205 */
.L_x_8:
[----:B------:R-:W-:-:S04]  /*01f0*/  VIMNMX R3, PT, PT, R15, R10, !PT ;  /* 0x0000000a0f037248 */ /* 0x000fc80007fe0100 */
[----:B------:R-:W-:-:S13]  /*0200*/  ISETP.GE.AND P1, PT, R3, R8, PT ;  /* 0x000000080300720c */ /* 0x000fda0003f26270 */
[----:B------:R-:W0:Y:S02]  /*0210*/  @!P1 LDC.64 R2, c[0x0][0x390] ;  /* 0x0000e400ff029b82 */ /* 0x000e240000000a00 */
[----:B0-----:R-:W-:-:S06]  /*0220*/  @!P1 IMAD.WIDE R2, R11, 0x8, R2 ;  /* 0x000000080b029825 */ /* 0x001fcc00078e0202 */
[----:B------:R-:W2:Y:S01]  /*0230*/  @!P1 LDG.E.64 R2, desc[UR8][R2.64] ;  /* 0x0000000802029981 */ /* 0x000ea2000c1e1b00 */
[----:B------:R-:W-:Y:S01]  /*0240*/  IMAD.MOV.U32 R14, RZ, RZ, RZ ;  /* 0x000000ffff0e7224 */ /* 0x000fe200078e00ff */
[----:B------:R-:W-:Y:S01]  /*0250*/  IADD3 R10, PT, PT, R10, 0x10, RZ ;  /* 0x000000100a0a7810 */ /* 0x000fe20007ffe0ff */
[----:B------:R-:W-:-:S04]  /*0260*/  VIADD R11, R11, 0x10 ;  /* 0x000000100b0b7836 */ /* 0x000fc80000000000 */
[----:B--2---:R-:W0:Y:S01]  /*0270*/  @!P1 F2F.F32.F64 R14, R2 ;  /* 0x00000002000e9310 */ /* 0x004e220000301000 */
[C---:B------:R-:W-:Y:S01]  /*0280*/  ISETP.GE.U32.AND P1, PT, R12.reuse, 0x2, PT ;  /* 0x000000020c00780c */ /* 0x040fe20003f26070 */
[----:B------:R-:W-:Y:S01]  /*0290*/  VIADD R12, R12, 0x10 ;  /* 0x000000100c0c7836 */ /* 0x000fe20000000000 */
[----:B0-----:R0:W-:Y:S02]  /*02a0*/  STS [R9], R14 ;  /* 0x0000000e09007388 */ /* 0x0011e40000000800 */
[----:B0-----:R-:W-:-:S09]  /*02b0*/  VIADD R9, R9, 0x40 ;  /* 0x0000004009097836 */ /* 0x001fd20000000000 */
[----:B------:R-:W-:Y:S05]  /*02c0*/  @!P1 BRA `(.L_x_8) ;  /* 0xfffffffc00c89947 */ /* 0x000fea000383ffff */
.L_x_7:
[----:B------:R-:W-:Y:S05]  /*02d0*/  BSYNC.RECONVERGENT B1 ;  /* 0x0000000000017941 */ /* 0x000fea0003800200 */
.L_x_6:
[----:B------:R-:W-:Y:S01]  /*02e0*/  IMAD.MOV.U32 R2, RZ, RZ, R13 ;  /* 0x000000ffff027224 */ /* 0x000fe200078e000d */
[----:B------:R-:W-:Y:S06]  /*02f0*/  @!P0 BRA `(.L_x_9) ;  /* 0xfffffffc00948947 */ /* 0x000fec000383ffff */
.L_x_5:
[----:B------:R-:W-:Y:S05]  /*0300*/  BSYNC.RECONVERGENT B0 ;  /* 0x0000000000007941 */ /* 0x000fea0003800200 */
.L_x_4:
[----:B------:R-:W0:Y:S01]  /*0310*/  LDC R3, c[0x0][0x380] ;  /* 0x0000e000ff037b82 */ /* 0x000e220000000800 */
[----:B------:R-:W-:-:S07]  /*0320*/  VIMNMX R2, PT, PT, R5, R6, !PT ;  /* 0x0000000605027248 */ /* 0x000fce0007fe0100 */
[----:B------:R-:W-:Y:S01]  /*0330*/  BAR.SYNC.DEFER_BLOCKING 0x0 ;  /* 0x0000000000007b1d */ /* 0x000fe20000010000 */
[----:B0-----:R-:W-:-:S13]  /*0340*/  ISETP.GE.AND P0, PT, R2, R3, PT ;  /* 0x000000030200720c */ /* 0x001fda0003f06270 */
[----:B------:R-:W-:Y:S05]  /*0350*/  @P0 EXIT ;  /* 0x000000000000094d */ /* 0x000fea0003800000 */
[----:B------:R-:W-:Y:S01]  /*0360*/  IADD3 R3, PT, PT, R3, 0x2, RZ ;  /* 0x0000000203037810 */ /* 0x000fe20007ffe0ff */
[----:B------:R-:W0:Y:S04]  /*0370*/  LDCU.64 UR4, c[0x0][0x388] ;  /* 0x00007100ff0477ac */ /* 0x000e280008000a00 */
[----:B------:R-:W-:Y:S01]  /*0380*/  IMAD R6, R6, R3, R3 ;  /* 0x0000000306067224 */ /* 0x000fe200078e0203 */
[----:B------:R-:W-:-:S04]  /*0390*/  SHF.R.S32.HI R3, RZ, 0x1f, R5 ;  /* 0x0000001fff037819 */ /* 0x000fc80000011405 */
[----:B------:R-:W-:-:S04]  /*03a0*/  IADD3 R2, P0, PT, R5, R6, RZ ;  /* 0x0000000605027210 */ /* 0x000fc80007f1e0ff */
[----:B------:R-:W-:Y:S01]  /*03b0*/  LEA.HI.X.SX32 R5, R6, R3, 0x1, P0 ;  /* 0x0000000306057211 */ /* 0x000fe200000f0eff */
[----:B------:R-:W-:-:S03]  /*03c0*/  IMAD.SHL.U32 R3, R2, 0x8, RZ ;  /* 0x0000000802037824 */ /* 0x000fc600078e00ff */
[----:B------:R-:W-:Y:S02]  /*03d0*/  SHF.L.U64.HI R2, R2, 0x3, R5 ;  /* 0x0000000302027819 */ /* 0x000fe40000010205 */
[----:B0-----:R-:W-:-:S04]  /*03e0*/  IADD3 R6, P0, PT, R3, UR4, RZ ;  /* 0x0000000403067c10 */ /* 0x001fc8000ff1e0ff */
[----:B------:R-:W-:Y:S01]  /*03f0*/  IADD3.X R7, PT, PT, R2, UR5, RZ, P0, !PT ;  /* 0x0000000502077c10 */ /* 0x000fe200087fe4ff */
[----:B------:R-:W0:Y:S01]  /*0400*/  S2R R8, SR_CgaCtaId ;  /* 0x0000000000087919 */ /* 0x000e220000008800 */
[----:B------:R-:W-:Y:S01]  /*0410*/  MOV R5, 0x400 ;  /* 0x0000040000057802 */ /* 0x000fe20000000f00 */
[----:B------:R-:W1:Y:S03]  /*0420*/  LDCU.64 UR4, c[0x0][0x398] ;  /* 0x00007300ff0477ac */ /* 0x000e660008000a00 */
[----:B------:R-:W2:Y:S01]  /*0430*/  LDG.E.64 R6, desc[UR8][R6.64+0x8] ;  /* 0x0000080806067981 */ /* 0x000ea2000c1e1b00 */
[----:B0-----:R-:W-:-:S05]  /*0440*/  LEA R5, R8, R5, 0x18 ;  /* 0x0000000508057211 */ /* 0x001fca00078ec0ff */
[----:B------:R-:W-:-:S04]  /*0450*/  IMAD R5, R4, 0x48, R5 ;  /* 0x0000004804057824 */ /* 0x000fc800078e0205 */
[----:B------:R-:W-:-:S05]  /*0460*/  IMAD R0, R0, 0x4, R5 ;  /* 0x0000000400007824 */ /* 0x000fca00078e0205 */
[----:B------:R-:W0:Y:S04]  /*0470*/  LDS R10, [R0+0x4] ;  /* 0x00000400000a7984 */ /* 0x000e280000000800 */
[----:B------:R-:W3:Y:S04]  /*0480*/  LDS R11, [R0+0x94] ;  /* 0x00009400000b7984 */ /* 0x000ee80000000800 */
[----:B------:R-:W4:Y:S04]  /*0490*/  LDS R12, [R0+0x48] ;  /* 0x00004800000c7984 */ /* 0x000f280000000800 */
[----:B------:R-:W5:Y:S01]  /*04a0*/  LDS R13, [R0+0x50] ;  /* 0x00005000000d7984 */ /* 0x000f620000000800 */
[----:B0-----:R-:W2:Y:S08]  /*04b0*/  F2F.F64.F32 R4, R10 ;  /* 0x0000000a00047310 */ /* 0x001eb00000201800 */
[----:B---3--:R-:W0:Y:S01]  /*04c0*/  F2F.F64.F32 R8, R11 ;  /* 0x0000000b00087310 */ /* 0x008e220000201800 */
[----:B--2---:R-:W-:-:S07]  /*04d0*/  DADD R4, R6, R4 ;  /* 0x0000000006047229 */ /* 0x004fce0000000004 */
[----:B----4-:R-:W2:Y:S01]  /*04e0*/  F2F.F64.F32 R6, R12 ;  /* 0x0000000c00067310 */ /* 0x010ea20000201800 */
[----:B0-----:R-:W-:-:S07]  /*04f0*/  DADD R4, R4, R8 ;  /* 0x0000000004047229 */ /* 0x001fce0000000008 */
[----:B-----5:R-:W0:Y:S01]  /*0500*/  F2F.F64.F32 R8, R13 ;  /* 0x0000000d00087310 */ /* 0x020e220000201800 */
[----:B--2---:R-:W-:Y:S01]  /*0510*/  DADD R4, R4, R6 ;  /* 0x0000000004047229 */ /* 0x004fe20000000006 */
[----:B-1----:R-:W-:-:S04]  /*0520*/  IADD3 R6, P0, PT, R3, UR4, RZ ;  /* 0x0000000403067c10 */ /* 0x002fc8000ff1e0ff */
[----:B------:R-:W-:-:S03]  /*0530*/  IADD3.X R7, PT, PT, R2, UR5, RZ, P0, !PT ;  /* 0x0000000502077c10 */ /* 0x000fc600087fe4ff */
[----:B0-----:R-:W-:-:S08]  /*0540*/  DADD R4, R4, R8 ;  /* 0x0000000004047229 */ /* 0x001fd00000000008 */
[----:B------:R-:W-:-:S07]  /*0550*/  DMUL R4, R4, 0.25 ;  /* 0x3fd0000004047828 */ /* 0x000fce0000000000 */
[----:B------:R-:W-:Y:S01]  /*0560*/  STG.E.64 desc[UR8][R6.64+0x8], R4 ;  /* 0x0000080406007986 */ /* 0x000fe2000c101b08 */
[----:B------:R-:W-:Y:S05]  /*0570*/  EXIT ;  /* 0x000000000000794d */ /* 0x000fea0003800000 */
.L_x_10:
        /* <DEDUP_REMOVED lines=16> */
.L_x_14:


//--------------------- .text._Z6jacobiiPKdS0_Pd  --------------------------
	.section	.text._Z6jacobiiPKdS0_Pd,"ax",@progbits
	.align	128
        .global         _Z6jacobiiPKdS0_Pd
        .type           _Z6jacobiiPKdS0_Pd,@function
        .size           _Z6jacobiiPKdS0_Pd,(.L_x_15 - _Z6jacobiiPKdS0_Pd)
        .other          _Z6jacobiiPKdS0_Pd,@"STO_CUDA_ENTRY STV_DEFAULT"
_Z6jacobiiPKdS0_Pd:
.text._Z6jacobiiPKdS0_Pd:
[----:B------:R-:W-:Y:S01]  /*0000*/  LDC R1, c[0x0][0x37c] ;  /* 0x0000df00ff017b82 */ /* 0x000fe20000000800 */
[----:B------:R-:W0:Y:S07]  /*0010*/  S2R R3, SR_TID.X ;  /* 0x0000000000037919 */ /* 0x000e2e0000002100 */
[----:B------:R-:W0:Y:S01]  /*0020*/  S2UR UR4, SR_CTAID.X ;  /* 0x00000000000479c3 */ /* 0x000e220000002500 */
[----:B------:R-:W1:Y:S07]  /*0030*/  S2R R5, SR_TID.Y ;  /* 0x0000000000057919 */ /* 0x000e6e0000002200 */
[----:B------:R-:W0:Y:S08]  /*0040*/  LDC R8, c[0x0][0x360] ;  /* 0x0000d800ff087b82 */ /* 0x000e300000000800 */
[----:B------:R-:W1:Y:S08]  /*0050*/  S2UR UR5, SR_CTAID.Y ;  /* 0x00000000000579c3 */ /* 0x000e700000002600 */
[----:B------:R-:W1:Y:S08]  /*0060*/  LDC R0, c[0x0][0x364] ;  /* 0x0000d900ff007b82 */ /* 0x000e700000000800 */
[----:B------:R-:W2:Y:S01]  /*0070*/  LDC R7, c[0x0][0x380] ;  /* 0x0000e000ff077b82 */ /* 0x000ea20000000800 */
[----:B0-----:R-:W-:-:S02]  /*0080*/  IMAD R8, R8, UR4, R3 ;  /* 0x0000000408087c24 */ /* 0x001fc4000f8e0203 */
[----:B-1----:R-:W-:-:S05]  /*0090*/  IMAD R3, R0, UR5, R5 ;  /* 0x0000000500037c24 */ /* 0x002fca000f8e0205 */
[----:B------:R-:W-:-:S04]  /*00a0*/  VIMNMX R0, PT, PT, R8, R3, !PT ;  /* 0x0000000308007248 */ /* 0x000fc80007fe0100 */
[----:B--2---:R-:W-:-:S13]  /*00b0*/  ISETP.GE.AND P0, PT, R0, R7, PT ;  /* 0x000000070000720c */ /* 0x004fda0003f06270 */
[----:B------:R-:W-:Y:S05]  /*00c0*/  @P0 EXIT ;  /* 0x000000000000094d */ /* 0x000fea0003800000 */
[----:B------:R-:W-:Y:S01]  /*00d0*/  VIADD R10, R7, 0x2 ;  /* 0x00000002070a7836 */ /* 0x000fe20000000000 */
[----:B------:R-:W0:Y:S01]  /*00e0*/  LDCU.128 UR8, c[0x0][0x390] ;  /* 0x00007200ff0877ac */ /* 0x000e220008000c00 */
[----:B------:R-:W-:Y:S01]  /*00f0*/  SHF.R.S32.HI R0, RZ, 0x1f, R8 ;  /* 0x0000001fff007819 */ /* 0x000fe20000011408 */
[----:B------:R-:W1:Y:S01]  /*0100*/  LDC.64 R4, c[0x0][0x390] ;  /* 0x0000e400ff047b82 */ /* 0x000e620000000a00 */
[--C-:B------:R-:W-:Y:S01]  /*0110*/  IMAD R9, R3, R10, R10.reuse ;  /* 0x0000000a03097224 */ /* 0x100fe200078e020a */
[----:B------:R-:W2:Y:S01]  /*0120*/  LDCU.64 UR6, c[0x0][0x388] ;  /* 0x00007100ff0677ac */ /* 0x000ea20008000a00 */
[----:B------:R-:W-:-:S03]  /*0130*/  SHF.R.S32.HI R11, RZ, 0x1f, R10 ;  /* 0x0000001fff0b7819 */ /* 0x000fc6000001140a */
[----:B------:R-:W-:Y:S01]  /*0140*/  IADD3 R7, P0, PT, R8, R9, RZ ;  /* 0x0000000908077210 */ /* 0x000fe20007f1e0ff */
[----:B------:R-:W3:Y:S03]  /*0150*/  LDCU.64 UR4, c[0x0][0x358] ;  /* 0x00006b00ff0477ac */ /* 0x000ee60008000a00 */
[----:B------:R-:W-:Y:S01]  /*0160*/  LEA.HI.X.SX32 R16, R9, R0, 0x1, P0 ;  /* 0x0000000009107211 */ /* 0x000fe200000f0eff */
[C---:B------:R-:W-:Y:S01]  /*0170*/  IMAD.SHL.U32 R0, R7.reuse, 0x8, RZ ;  /* 0x0000000807007824 */ /* 0x040fe200078e00ff */
[-C--:B------:R-:W-:Y:S02]  /*0180*/  IADD3 R3, P0, PT, -R10, R7.reuse, RZ ;  /* 0x000000070a037210 */ /* 0x080fe40007f1e1ff */
[----:B------:R-:W-:Y:S02]  /*0190*/  SHF.L.U64.HI R14, R7, 0x3, R16 ;  /* 0x00000003070e7819 */ /* 0x000fe40000010210 */
[----:B0-----:R-:W-:Y:S01]  /*01a0*/  LEA R2, P1, R3, UR8, 0x3 ;  /* 0x0000000803027c11 */ /* 0x001fe2000f8218ff */
[----:B------:R-:W-:Y:S01]  /*01b0*/  IMAD.X R12, R16, 0x1, ~R11, P0 ;  /* 0x00000001100c7824 */ /* 0x000fe200000e0e0b */
[----:B------:R-:W-:-:S02]  /*01c0*/  IADD3 R10, P2, PT, R10, R7, RZ ;  /* 0x000000070a0a7210 */ /* 0x000fc40007f5e0ff */
[----:B--2---:R-:W-:Y:S02]  /*01d0*/  IADD3 R6, P0, PT, R0, UR6, RZ ;  /* 0x0000000600067c10 */ /* 0x004fe4000ff1e0ff */
[----:B------:R-:W-:Y:S01]  /*01e0*/  LEA.HI.X R3, R3, UR9, R12, 0x3, P1 ;  /* 0x0000000903037c11 */ /* 0x000fe200088f1c0c */
[----:B------:R-:W-:Y:S01]  /*01f0*/  IMAD.X R11, R11, 0x1, R16, P2 ;  /* 0x000000010b0b7824 */ /* 0x000fe200010e0610 */
[----:B------:R-:W-:Y:S02]  /*0200*/  IADD3.X R7, PT, PT, R14, UR7, RZ, P0, !PT ;  /* 0x000000070e077c10 */ /* 0x000fe400087fe4ff */
[C---:B------:R-:W-:Y:S02]  /*0210*/  LEA R16, P0, R10.reuse, UR8, 0x3 ;  /* 0x000000080a107c11 */ /* 0x040fe4000f8018ff */
[----:B---3--:R-:W2:Y:S04]  /*0220*/  LDG.E.64 R2, desc[UR4][R2.64+0x8] ;  /* 0x0000080402027981 */ /* 0x008ea8000c1e1b00 */
[----:B------:R-:W2:Y:S01]  /*0230*/  LDG.E.64 R6, desc[UR4][R6.64+0x8] ;  /* 0x0000080406067981 */ /* 0x000ea2000c1e1b00 */
[----:B------:R-:W-:Y:S01]  /*0240*/  LEA.HI.X R17, R10, UR9, R11, 0x3, P0 ;  /* 0x000000090a117c11 */ /* 0x000fe200080f1c0b */
[----:B------:R-:W-:-:S04]  /*0250*/  IMAD.IADD R11, R8, 0x1, R9 ;  /* 0x00000001080b7824 */ /* 0x000fc800078e0209 */
[----:B------:R-:W3:Y:S01]  /*0260*/  LDG.E.64 R8, desc[UR4][R16.64+0x8] ;  /* 0x0000080410087981 */ /* 0x000ee2000c1e1b00 */
[----:B-1----:R-:W-:Y:S01]  /*0270*/  IMAD.WIDE R10, R11, 0x8, R4 ;  /* 0x000000080b0a7825 */ /* 0x002fe200078e0204 */
[----:B------:R-:W-:-:S05]  /*0280*/  IADD3 R12, P0, PT, R0, UR8, RZ ;  /* 0x00000008000c7c10 */ /* 0x000fca000ff1e0ff */
[----:B------:R-:W4:Y:S01]  /*0290*/  LDG.E.64 R10, desc[UR4][R10.64] ;  /* 0x000000040a0a7981 */ /* 0x000f22000c1e1b00 */
[----:B------:R-:W-:-:S06]  /*02a0*/  IADD3.X R13, PT, PT, R14, UR9, RZ, P0, !PT ;  /* 0x000000090e0d7c10 */ /* 0x000fcc00087fe4ff */
[----:B------:R-:W5:Y:S01]  /*02b0*/  LDG.E.64 R12, desc[UR4][R12.64+0x10] ;  /* 0x000010040c0c7981 */ /* 0x000f62000c1e1b00 */
[----:B--2---:R-:W-:Y:S01]  /*02c0*/  DADD R4, R6, R2 ;  /* 0x0000000006047229 */ /* 0x004fe20000000002 */
[----:B------:R-:W-:-:S04]  /*02d0*/  IADD3 R2, P0, PT, R0, UR10, RZ ;  /* 0x0000000a00027c10 */ /* 0x000fc8000ff1e0ff */
[----:B------:R-:W-:-:S03]  /*02e0*/  IADD3.X R3, PT, PT, R14, UR11, RZ, P0, !PT ;  /* 0x0000000b0e037c10 */ /* 0x000fc600087fe4ff */
[----:B---3--:R-:W-:-:S08]  /*02f0*/  DADD R4, R4, R8 ;  /* 0x0000000004047229 */ /* 0x008fd00000000008 */
[----:B----4-:R-:W-:-:S08]  /*0300*/  DADD R4, R4, R10 ;  /* 0x0000000004047229 */ /* 0x010fd0000000000a */
[----:B-----5:R-:W-:-:S08]  /*0310*/  DADD R4, R4, R12 ;  /* 0x0000000004047229 */ /* 0x020fd0000000000c */
[----:B------:R-:W-:-:S07]  /*0320*/  DMUL R4, R4, 0.25 ;  /* 0x3fd0000004047828 */ /* 0x000fce0000000000 */
[----:B------:R-:W-:Y:S01]  /*0330*/  STG.E.64 desc[UR4][R2.64+0x8], R4 ;  /* 0x0000080402007986 */ /* 0x000fe2000c101b04 */
[----:B------:R-:W-:Y:S05]  /*0340*/  EXIT ;  /* 0x000000000000794d */ /* 0x000fea0003800000 */
.L_x_11:
        /* <DEDUP_REMOVED lines=11> */
.L_x_15:


//--------------------- .nv.shared._Z29unrolledPartialReduceResidualiPdS_S_ --------------------------
	.section	.nv.shared._Z29unrolledPartialReduceResidualiPdS_S_,"aw",@nobits
	.sectionflags	@""
	.align	8
.nv.shared._Z29unrolledPartialReduceResidualiPdS_S_:
	.zero		3072


//--------------------- .nv.shared.reserved.0     --------------------------
	.section	.nv.shared.reserved.0,"aw",@nobits
	.weak		__nv_reservedSMEM_offset_0_alias
	.size		__nv_reservedSMEM_offset_0_alias, 0, 64
	.other		__nv_reservedSMEM_offset_0_alias,@"STO_CUDA_RESERVED_SHARED STV_DEFAULT"
__nv_reservedSMEM_offset_0_alias:
	.zero		0
	.zero		64


//--------------------- .nv.shared._Z21partialReduceResidualiPdS_S_ --------------------------
	.section	.nv.shared._Z21partialReduceResidualiPdS_S_,"aw",@nobits
	.sectionflags	@""
	.align	8
.nv.shared._Z21partialReduceResidualiPdS_S_:
	.zero		3072


//--------------------- .nv.shared._Z12jacobiSharediPKdS0_Pd --------------------------
	.section	.nv.shared._Z12jacobiSharediPKdS0_Pd,"aw",@nobits
	.sectionflags	@""
	.align	4
.nv.shared._Z12jacobiSharediPKdS0_Pd:
	.zero		2320


//--------------------- .nv.constant0._Z29unrolledPartialReduceResidualiPdS_S_ --------------------------
	.section	.nv.constant0._Z29unrolledPartialReduceResidualiPdS_S_,"a",@progbits
	.sectionflags	@""
	.align	4
.nv.constant0._Z29unrolledPartialReduceResidualiPdS_S_:
	.zero		928


//--------------------- .nv.constant0._Z21partialReduceResidualiPdS_S_ --------------------------
	.section	.nv.constant0._Z21partialReduceResidualiPdS_S_,"a",@progbits
	.sectionflags	@""
	.align	4
.nv.constant0._Z21partialReduceResidualiPdS_S_:
	.zero		928


//--------------------- .nv.constant0._Z12jacobiSharediPKdS0_Pd --------------------------
	.section	.nv.constant0._Z12jacobiSharediPKdS0_Pd,"a",@progbits
	.sectionflags	@""
	.align	4
.nv.constant0._Z12jacobiSharediPKdS0_Pd:
	.zero		928


//--------------------- .nv.constant0._Z6jacobiiPKdS0_Pd --------------------------
	.section	.nv.constant0._Z6jacobiiPKdS0_Pd,"a",@progbits
	.sectionflags	@""
	.align	4
.nv.constant0._Z6jacobiiPKdS0_Pd:
	.zero		928


//--------------------- SYMBOLS --------------------------

	.type		.nv.reservedSmem.offset0,@object
	.size		.nv.reservedSmem.offset0,0x4
	.type		.nv.reservedSmem.cap,@object
	.size		.nv.reservedSmem.cap,0x4
